//
// Generated by NVIDIA NVVM Compiler
//
// Compiler Build ID: CL-36424714
// Cuda compilation tools, release 13.0, V13.0.88
// Based on NVVM 20.0.0
//

.version 9.0
.target sm_100
.address_size 64

	// .globl	cRRTCKernel
.extern .func  (.param .b32 func_retval0) vprintf
(
	.param .b64 vprintf_param_0,
	.param .b64 vprintf_param_1
)
;
.global .align 4 .u32 startTreeCounter;
.global .align 4 .u32 goalTreeCounter;
.global .align 4 .u32 sampledCounter;
// _ZZ11cRRTCKernelE14tree_to_expand has been demoted
// _ZZ11cRRTCKernelE19localSampledCounter has been demoted
.global .align 1 .b8 $str[22] = {115, 116, 97, 114, 116, 84, 114, 101, 101, 67, 111, 117, 110, 116, 101, 114, 58, 32, 37, 100, 10};
.global .align 1 .b8 $str$1[21] = {103, 111, 97, 108, 84, 114, 101, 101, 67, 111, 117, 110, 116, 101, 114, 58, 32, 37, 100, 10};
.global .align 1 .b8 $str$2[20] = {115, 97, 109, 112, 108, 101, 100, 67, 111, 117, 110, 116, 101, 114, 58, 32, 37, 100, 10};
.global .align 1 .b8 $str$3[24] = {83, 97, 109, 112, 108, 101, 100, 32, 99, 111, 110, 102, 105, 103, 117, 114, 97, 116, 105, 111, 110, 58, 32};
.global .align 1 .b8 $str$4[4] = {37, 102, 32};
.global .align 1 .b8 $str$5[2] = {10};

.visible .entry cRRTCKernel(
	.param .u64 .ptr .align 1 cRRTCKernel_param_0,
	.param .u64 .ptr .align 1 cRRTCKernel_param_1,
	.param .u64 .ptr .align 1 cRRTCKernel_param_2,
	.param .u64 .ptr .align 1 cRRTCKernel_param_3,
	.param .u64 .ptr .align 1 cRRTCKernel_param_4
)
{
	.local .align 8 .b8 	__local_depot0[8];
	.reg .b64 	%SP;
	.reg .b64 	%SPL;
	.reg .pred 	%p<3>;
	.reg .b32 	%r<46>;
	.reg .b32 	%f<8>;
	.reg .b64 	%rd<34>;
	.reg .b64 	%fd<8>;
	// demoted variable
	.shared .align 8 .u64 _ZZ11cRRTCKernelE14tree_to_expand;
	// demoted variable
	.shared .align 4 .u32 _ZZ11cRRTCKernelE19localSampledCounter;
	mov.u64 	%SPL, __local_depot0;
	cvta.local.u64 	%SP, %SPL;
	ld.param.u64 	%rd1, [cRRTCKernel_param_0];
	ld.param.u64 	%rd2, [cRRTCKernel_param_1];
	ld.param.u64 	%rd3, [cRRTCKernel_param_4];
	mov.u32 	%r1, %tid.x;
	setp.ne.s32 	%p1, %r1, 0;
	@%p1 bra 	$L__BB0_2;
	add.u64 	%rd4, %SP, 0;
	add.u64 	%rd5, %SPL, 0;
	cvta.to.global.u64 	%rd6, %rd3;
	ld.global.u32 	%r2, [startTreeCounter];
	st.local.u32 	[%rd5], %r2;
	mov.u64 	%rd7, $str;
	cvta.global.u64 	%rd8, %rd7;
	{ // callseq 0, 0
	.param .b64 param0;
	st.param.b64 	[param0], %rd8;
	.param .b64 param1;
	st.param.b64 	[param1], %rd4;
	.param .b32 retval0;
	call.uni (retval0), 
	vprintf, 
	(
	param0, 
	param1
	);
	ld.param.b32 	%r3, [retval0];
	} // callseq 0
	ld.global.u32 	%r5, [goalTreeCounter];
	st.local.u32 	[%rd5], %r5;
	mov.u64 	%rd9, $str$1;
	cvta.global.u64 	%rd10, %rd9;
	{ // callseq 1, 0
	.param .b64 param0;
	st.param.b64 	[param0], %rd10;
	.param .b64 param1;
	st.param.b64 	[param1], %rd4;
	.param .b32 retval0;
	call.uni (retval0), 
	vprintf, 
	(
	param0, 
	param1
	);
	ld.param.b32 	%r6, [retval0];
	} // callseq 1
	ld.global.u32 	%r8, [sampledCounter];
	st.local.u32 	[%rd5], %r8;
	mov.u64 	%rd11, $str$2;
	cvta.global.u64 	%rd12, %rd11;
	{ // callseq 2, 0
	.param .b64 param0;
	st.param.b64 	[param0], %rd12;
	.param .b64 param1;
	st.param.b64 	[param1], %rd4;
	.param .b32 retval0;
	call.uni (retval0), 
	vprintf, 
	(
	param0, 
	param1
	);
	ld.param.b32 	%r9, [retval0];
	} // callseq 2
	atom.global.add.u32 	%r11, [sampledCounter], 1;
	st.shared.u32 	[_ZZ11cRRTCKernelE19localSampledCounter], %r11;
	ld.global.u32 	%r12, [startTreeCounter];
	ld.global.u32 	%r13, [goalTreeCounter];
	setp.lt.s32 	%p2, %r12, %r13;
	selp.b64 	%rd13, %rd1, %rd2, %p2;
	st.shared.u64 	[_ZZ11cRRTCKernelE14tree_to_expand], %rd13;
	mov.u64 	%rd14, $str$3;
	cvta.global.u64 	%rd15, %rd14;
	{ // callseq 3, 0
	.param .b64 param0;
	st.param.b64 	[param0], %rd15;
	.param .b64 param1;
	st.param.b64 	[param1], 0;
	.param .b32 retval0;
	call.uni (retval0), 
	vprintf, 
	(
	param0, 
	param1
	);
	ld.param.b32 	%r14, [retval0];
	} // callseq 3
	ld.shared.u32 	%r16, [_ZZ11cRRTCKernelE19localSampledCounter];
	mul.lo.s32 	%r17, %r16, 7;
	mul.wide.s32 	%rd16, %r17, 4;
	add.s64 	%rd17, %rd6, %rd16;
	ld.global.f32 	%f1, [%rd17];
	cvt.f64.f32 	%fd1, %f1;
	st.local.f64 	[%rd5], %fd1;
	mov.u64 	%rd18, $str$4;
	cvta.global.u64 	%rd19, %rd18;
	{ // callseq 4, 0
	.param .b64 param0;
	st.param.b64 	[param0], %rd19;
	.param .b64 param1;
	st.param.b64 	[param1], %rd4;
	.param .b32 retval0;
	call.uni (retval0), 
	vprintf, 
	(
	param0, 
	param1
	);
	ld.param.b32 	%r18, [retval0];
	} // callseq 4
	ld.shared.u32 	%r20, [_ZZ11cRRTCKernelE19localSampledCounter];
	mul.lo.s32 	%r21, %r20, 7;
	mul.wide.s32 	%rd20, %r21, 4;
	add.s64 	%rd21, %rd6, %rd20;
	ld.global.f32 	%f2, [%rd21+4];
	cvt.f64.f32 	%fd2, %f2;
	st.local.f64 	[%rd5], %fd2;
	{ // callseq 5, 0
	.param .b64 param0;
	st.param.b64 	[param0], %rd19;
	.param .b64 param1;
	st.param.b64 	[param1], %rd4;
	.param .b32 retval0;
	call.uni (retval0), 
	vprintf, 
	(
	param0, 
	param1
	);
	ld.param.b32 	%r22, [retval0];
	} // callseq 5
	ld.shared.u32 	%r24, [_ZZ11cRRTCKernelE19localSampledCounter];
	mul.lo.s32 	%r25, %r24, 7;
	mul.wide.s32 	%rd22, %r25, 4;
	add.s64 	%rd23, %rd6, %rd22;
	ld.global.f32 	%f3, [%rd23+8];
	cvt.f64.f32 	%fd3, %f3;
	st.local.f64 	[%rd5], %fd3;
	{ // callseq 6, 0
	.param .b64 param0;
	st.param.b64 	[param0], %rd19;
	.param .b64 param1;
	st.param.b64 	[param1], %rd4;
	.param .b32 retval0;
	call.uni (retval0), 
	vprintf, 
	(
	param0, 
	param1
	);
	ld.param.b32 	%r26, [retval0];
	} // callseq 6
	ld.shared.u32 	%r28, [_ZZ11cRRTCKernelE19localSampledCounter];
	mul.lo.s32 	%r29, %r28, 7;
	mul.wide.s32 	%rd24, %r29, 4;
	add.s64 	%rd25, %rd6, %rd24;
	ld.global.f32 	%f4, [%rd25+12];
	cvt.f64.f32 	%fd4, %f4;
	st.local.f64 	[%rd5], %fd4;
	{ // callseq 7, 0
	.param .b64 param0;
	st.param.b64 	[param0], %rd19;
	.param .b64 param1;
	st.param.b64 	[param1], %rd4;
	.param .b32 retval0;
	call.uni (retval0), 
	vprintf, 
	(
	param0, 
	param1
	);
	ld.param.b32 	%r30, [retval0];
	} // callseq 7
	ld.shared.u32 	%r32, [_ZZ11cRRTCKernelE19localSampledCounter];
	mul.lo.s32 	%r33, %r32, 7;
	mul.wide.s32 	%rd26, %r33, 4;
	add.s64 	%rd27, %rd6, %rd26;
	ld.global.f32 	%f5, [%rd27+16];
	cvt.f64.f32 	%fd5, %f5;
	st.local.f64 	[%rd5], %fd5;
	{ // callseq 8, 0
	.param .b64 param0;
	st.param.b64 	[param0], %rd19;
	.param .b64 param1;
	st.param.b64 	[param1], %rd4;
	.param .b32 retval0;
	call.uni (retval0), 
	vprintf, 
	(
	param0, 
	param1
	);
	ld.param.b32 	%r34, [retval0];
	} // callseq 8
	ld.shared.u32 	%r36, [_ZZ11cRRTCKernelE19localSampledCounter];
	mul.lo.s32 	%r37, %r36, 7;
	mul.wide.s32 	%rd28, %r37, 4;
	add.s64 	%rd29, %rd6, %rd28;
	ld.global.f32 	%f6, [%rd29+20];
	cvt.f64.f32 	%fd6, %f6;
	st.local.f64 	[%rd5], %fd6;
	{ // callseq 9, 0
	.param .b64 param0;
	st.param.b64 	[param0], %rd19;
	.param .b64 param1;
	st.param.b64 	[param1], %rd4;
	.param .b32 retval0;
	call.uni (retval0), 
	vprintf, 
	(
	param0, 
	param1
	);
	ld.param.b32 	%r38, [retval0];
	} // callseq 9
	ld.shared.u32 	%r40, [_ZZ11cRRTCKernelE19localSampledCounter];
	mul.lo.s32 	%r41, %r40, 7;
	mul.wide.s32 	%rd30, %r41, 4;
	add.s64 	%rd31, %rd6, %rd30;
	ld.global.f32 	%f7, [%rd31+24];
	cvt.f64.f32 	%fd7, %f7;
	st.local.f64 	[%rd5], %fd7;
	{ // callseq 10, 0
	.param .b64 param0;
	st.param.b64 	[param0], %rd19;
	.param .b64 param1;
	st.param.b64 	[param1], %rd4;
	.param .b32 retval0;
	call.uni (retval0), 
	vprintf, 
	(
	param0, 
	param1
	);
	ld.param.b32 	%r42, [retval0];
	} // callseq 10
	mov.u64 	%rd32, $str$5;
	cvta.global.u64 	%rd33, %rd32;
	{ // callseq 11, 0
	.param .b64 param0;
	st.param.b64 	[param0], %rd33;
	.param .b64 param1;
	st.param.b64 	[param1], 0;
	.param .b32 retval0;
	call.uni (retval0), 
	vprintf, 
	(
	param0, 
	param1
	);
	ld.param.b32 	%r44, [retval0];
	} // callseq 11
$L__BB0_2:
	bar.sync 	0;
	ret;

}


// ===== COMPILED SASS (sm_100) =====

	.target	sm_100

	.elftype	@"ET_EXEC"


//--------------------- .note.nv.tkinfo           --------------------------
	.section	.note.nv.tkinfo,"",@"SHT_NOTE"
	.sectionflags	@"SHF_NOTE_NV_TKINFO"
	.tkinfo
        /*0018*/ 	.word	0x00000002
        /*0030*/ 	.string	""
        /*0030*/ 	.string	"ptxas"
        /*0030*/ 	.string	"Cuda compilation tools, release 13.0, V13.0.88"
        /*0030*/ 	.string	"Build cuda_13.0.r13.0/compiler.36424714_0"
        /*0030*/ 	.string	"-arch sm_100 -m 64 "



//--------------------- .note.nv.cuinfo           --------------------------
	.section	.note.nv.cuinfo,"",@"SHT_NOTE"
	.sectionflags	@"SHF_NOTE_NV_CUINFO"
        /*0018*/ 	.short	0x0002
        /*001a*/ 	.short	0x0064
        /*001c*/ 	.short	0x0082
	.zero		2


//--------------------- .nv.info                  --------------------------
	.section	.nv.info,"",@"SHT_CUDA_INFO"
	.align	4


	//----- nvinfo : EIATTR_REGCOUNT
	.align		4
        /*0000*/ 	.byte	0x04, 0x2f
        /*0002*/ 	.short	(.L_10 - .L_9)
	.align		4
.L_9:
        /*0004*/ 	.word	index@(cRRTCKernel)
        /*0008*/ 	.word	0x00000018


	//----- nvinfo : EIATTR_FRAME_SIZE
	.align		4
.L_10:
        /*000c*/ 	.byte	0x04, 0x11
        /*000e*/ 	.short	(.L_12 - .L_11)
	.align		4
.L_11:
        /*0010*/ 	.word	index@(cRRTCKernel)
        /*0014*/ 	.word	0x00000008


	//----- nvinfo : EIATTR_MIN_STACK_SIZE
	.align		4
.L_12:
        /*0018*/ 	.byte	0x04, 0x12
        /*001a*/ 	.short	(.L_14 - .L_13)
	.align		4
.L_13:
        /*001c*/ 	.word	index@(cRRTCKernel)
        /*0020*/ 	.word	0x00000008
.L_14:


//--------------------- .nv.compat                --------------------------
	.section	.nv.compat,"",@"SHT_CUDA_COMPAT_INFO"
	.align	4
        /*0000*/ 	.byte	0x02, 0x09, 0x00, 0x00, 0x02, 0x02, 0x01, 0x00, 0x02, 0x05, 0x05, 0x00, 0x03, 0x07, 0x01, 0x01
        /*0010*/ 	.byte	0x02, 0x03, 0x00, 0x00, 0x02, 0x06, 0x01, 0x00, 0x04, 0x0b, 0x08, 0x00, 0x09, 0x00, 0x00, 0x00
        /*0020*/ 	.byte	0x00, 0x00, 0x00, 0x00


//--------------------- .nv.info.cRRTCKernel      --------------------------
	.section	.nv.info.cRRTCKernel,"",@"SHT_CUDA_INFO"
	.sectionflags	@""
	.align	4


	//----- nvinfo : EIATTR_CUDA_API_VERSION
	.align		4
        /*0000*/ 	.byte	0x04, 0x37
        /*0002*/ 	.short	(.L_16 - .L_15)
.L_15:
        /*0004*/ 	.word	0x00000082


	//----- nvinfo : EIATTR_KPARAM_INFO
	.align		4
.L_16:
        /*0008*/ 	.byte	0x04, 0x17
        /*000a*/ 	.short	(.L_18 - .L_17)
.L_17:
        /*000c*/ 	.word	0x00000000
        /*0010*/ 	.short	0x0004
        /*0012*/ 	.short	0x0020
        /*0014*/ 	.byte	0x00, 0xf5, 0x21, 0x00


	//----- nvinfo : EIATTR_KPARAM_INFO
	.align		4
.L_18:
        /*0018*/ 	.byte	0x04, 0x17
        /*001a*/ 	.short	(.L_20 - .L_19)
.L_19:
        /*001c*/ 	.word	0x00000000
        /*0020*/ 	.short	0x0003
        /*0022*/ 	.short	0x0018
        /*0024*/ 	.byte	0x00, 0xf5, 0x21, 0x00


	//----- nvinfo : EIATTR_KPARAM_INFO
	.align		4
.L_20:
        /*0028*/ 	.byte	0x04, 0x17
        /*002a*/ 	.short	(.L_22 - .L_21)
.L_21:
        /*002c*/ 	.word	0x00000000
        /*0030*/ 	.short	0x0002
        /*0032*/ 	.short	0x0010
        /*0034*/ 	.byte	0x00, 0xf5, 0x21, 0x00


	//----- nvinfo : EIATTR_KPARAM_INFO
	.align		4
.L_22:
        /*0038*/ 	.byte	0x04, 0x17
        /*003a*/ 	.short	(.L_24 - .L_23)
.L_23:
        /*003c*/ 	.word	0x00000000
        /*0040*/ 	.short	0x0001
        /*0042*/ 	.short	0x0008
        /*0044*/ 	.byte	0x00, 0xf5, 0x21, 0x00


	//----- nvinfo : EIATTR_KPARAM_INFO
	.align		4
.L_24:
        /*0048*/ 	.byte	0x04, 0x17
        /*004a*/ 	.short	(.L_26 - .L_25)
.L_25:
        /*004c*/ 	.word	0x00000000
        /*0050*/ 	.short	0x0000
        /*0052*/ 	.short	0x0000
        /*0054*/ 	.byte	0x00, 0xf5, 0x21, 0x00


	//----- nvinfo : EIATTR_SPARSE_MMA_MASK
	.align		4
.L_26:
        /*0058*/ 	.byte	0x03, 0x50
        /*005a*/ 	.short	0x0000


	//----- nvinfo : EIATTR_MAXREG_COUNT
	.align		4
        /*005c*/ 	.byte	0x03, 0x1b
        /*005e*/ 	.short	0x00ff


	//----- nvinfo : EIATTR_NUM_BARRIERS
	.align		4
        /*0060*/ 	.byte	0x02, 0x4c
        /*0062*/ 	.byte	0x01
	.zero		1


	//----- nvinfo : EIATTR_EXTERNS
	.align		4
        /*0064*/ 	.byte	0x04, 0x0f
        /*0066*/ 	.short	(.L_28 - .L_27)


	//   ....[0]....
	.align		4
.L_27:
        /*0068*/ 	.word	index@(vprintf)


	//----- nvinfo : EIATTR_MERCURY_ISA_VERSION
	.align		4
.L_28:
        /*006c*/ 	.byte	0x03, 0x5f
        /*006e*/ 	.short	0x0101


	//----- nvinfo : EIATTR_VRC_CTA_INIT_COUNT
	.align		4
        /*0070*/ 	.byte	0x02, 0x4a
	.zero		1
	.zero		1


	//----- nvinfo : EIATTR_SYSCALL_OFFSETS
	.align		4
        /*0074*/ 	.byte	0x04, 0x46
        /*0076*/ 	.short	(.L_30 - .L_29)


	//   ....[0]....
.L_29:
        /*0078*/ 	.word	0x00000170


	//   ....[1]....
        /*007c*/ 	.word	0x00000240


	//   ....[2]....
        /*0080*/ 	.word	0x00000310


	//   ....[3]....
        /*0084*/ 	.word	0x00000500


	//   ....[4]....
        /*0088*/ 	.word	0x00000640


	//   ....[5]....
        /*008c*/ 	.word	0x00000780


	//   ....[6]....
        /*0090*/ 	.word	0x000008c0


	//   ....[7]....
        /*0094*/ 	.word	0x00000a00


	//   ....[8]....
        /*0098*/ 	.word	0x00000b40


	//   ....[9]....
        /*009c*/ 	.word	0x00000c80


	//   ....[10]....
        /*00a0*/ 	.word	0x00000dc0


	//   ....[11]....
        /*00a4*/ 	.word	0x00000e30


	//----- nvinfo : EIATTR_EXIT_INSTR_OFFSETS
	.align		4
.L_30:
        /*00a8*/ 	.byte	0x04, 0x1c
        /*00aa*/ 	.short	(.L_32 - .L_31)


	//   ....[0]....
.L_31:
        /*00ac*/ 	.word	0x00000e60


	//----- nvinfo : EIATTR_CRS_STACK_SIZE
	.align		4
.L_32:
        /*00b0*/ 	.byte	0x04, 0x1e
        /*00b2*/ 	.short	(.L_34 - .L_33)
.L_33:
        /*00b4*/ 	.word	0x00000000


	//----- nvinfo : EIATTR_CBANK_PARAM_SIZE
	.align		4
.L_34:
        /*00b8*/ 	.byte	0x03, 0x19
        /*00ba*/ 	.short	0x0028


	//----- nvinfo : EIATTR_PARAM_CBANK
	.align		4
        /*00bc*/ 	.byte	0x04, 0x0a
        /*00be*/ 	.short	(.L_36 - .L_35)
	.align		4
.L_35:
        /*00c0*/ 	.word	index@(.nv.constant0.cRRTCKernel)
        /*00c4*/ 	.short	0x0380
        /*00c6*/ 	.short	0x0028


	//----- nvinfo : EIATTR_SW_WAR
	.align		4
.L_36:
        /*00c8*/ 	.byte	0x04, 0x36
        /*00ca*/ 	.short	(.L_38 - .L_37)
.L_37:
        /*00cc*/ 	.word	0x00000008
.L_38:


//--------------------- .nv.callgraph             --------------------------
	.section	.nv.callgraph,"",@"SHT_CUDA_CALLGRAPH"
	.align	4
	.sectionentsize	8
	.align		4
        /*0000*/ 	.word	0x00000000
	.align		4
        /*0004*/ 	.word	0xffffffff
	.align		4
        /*0008*/ 	.word	index@(cRRTCKernel)
	.align		4
        /*000c*/ 	.word	index@(vprintf)
	.align		4
        /*0010*/ 	.word	0x00000000
	.align		4
        /*0014*/ 	.word	0xfffffffe
	.align		4
        /*0018*/ 	.word	0x00000000
	.align		4
        /*001c*/ 	.word	0xfffffffd
	.align		4
        /*0020*/ 	.word	0x00000000
	.align		4
        /*0024*/ 	.word	0xfffffffc


//--------------------- .nv.constant4             --------------------------
	.section	.nv.constant4,"a",@progbits
	.align	8
	.align		8
.nv.constant4:
        /*0000*/ 	.dword	vprintf
	.align		8
        /*0008*/ 	.dword	startTreeCounter
	.align		8
        /*0010*/ 	.dword	goalTreeCounter
	.align		8
        /*0018*/ 	.dword	sampledCounter
	.align		8
        /*0020*/ 	.dword	$str
	.align		8
        /*0028*/ 	.dword	$str$1
	.align		8
        /*0030*/ 	.dword	$str$2
	.align		8
        /*0038*/ 	.dword	$str$3
	.align		8
        /*0040*/ 	.dword	$str$4
	.align		8
        /*0048*/ 	.dword	$str$5


//--------------------- .text.cRRTCKernel         --------------------------
	.section	.text.cRRTCKernel,"ax",@progbits
	.align	128
        .global         cRRTCKernel
        .type           cRRTCKernel,@function
        .size           cRRTCKernel,(.L_x_13 - cRRTCKernel)
        .other          cRRTCKernel,@"STO_CUDA_ENTRY STV_DEFAULT"
cRRTCKernel:
.text.cRRTCKernel:
[----:B------:R-:W0:Y:S01]  /*0000*/  LDC R1, c[0x0][0x37c] ;  /* 0x0000df00ff017b82 */ /* 0x000e220000000800 */
[----:B------:R-:W1:Y:S01]  /*0010*/  S2R R0, SR_TID.X ;  /* 0x0000000000007919 */ /* 0x000e620000002100 */
[----:B------:R-:W2:Y:S01]  /*0020*/  LDCU UR4, c[0x0][0x2f8] ;  /* 0x00005f00ff0477ac */ /* 0x000ea20008000800 */
[----:B0-----:R-:W-:Y:S01]  /*0030*/  VIADD R1, R1, 0xfffffff8 ;  /* 0xfffffff801017836 */ /* 0x001fe20000000000 */
[----:B------:R-:W0:Y:S04]  /*0040*/  LDCU UR5, c[0x0][0x2fc] ;  /* 0x00005f80ff0577ac */ /* 0x000e280008000800 */
[----:B--2---:R-:W-:-:S05]  /*0050*/  IADD3 R2, P1, PT, R1, UR4, RZ ;  /* 0x0000000401027c10 */ /* 0x004fca000ff3e0ff */
[----:B0-----:R-:W-:Y:S01]  /*0060*/  IMAD.X R18, RZ, RZ, UR5, P1 ;  /* 0x00000005ff127e24 */ /* 0x001fe200088e06ff */
[----:B-1----:R-:W-:-:S13]  /*0070*/  ISETP.NE.AND P0, PT, R0, RZ, PT ;  /* 0x000000ff0000720c */ /* 0x002fda0003f05270 */
[----:B------:R-:W-:Y:S05]  /*0080*/  @P0 BRA `(.L_x_0) ;  /* 0x0000000c006c0947 */ /* 0x000fea0003800000 */
[----:B------:R-:W0:Y:S08]  /*0090*/  LDC.64 R16, c[0x0][0x358] ;  /* 0x0000d600ff107b82 */ /* 0x000e300000000a00 */
[----:B------:R-:W1:Y:S01]  /*00a0*/  LDC.64 R8, c[0x4][0x8] ;  /* 0x01000200ff087b82 */ /* 0x000e620000000a00 */
[----:B0-----:R-:W-:Y:S02]  /*00b0*/  R2UR UR4, R16 ;  /* 0x00000000100472ca */ /* 0x001fe400000e0000 */
[----:B------:R-:W-:-:S13]  /*00c0*/  R2UR UR5, R17 ;  /* 0x00000000110572ca */ /* 0x000fda00000e0000 */
[----:B-1----:R-:W2:Y:S01]  /*00d0*/  LDG.E R8, desc[UR4][R8.64] ;  /* 0x0000000408087981 */ /* 0x002ea2000c1e1900 */
[----:B------:R-:W-:Y:S01]  /*00e0*/  MOV R19, 0x0 ;  /* 0x0000000000137802 */ /* 0x000fe20000000f00 */
[----:B------:R-:W0:Y:S01]  /*00f0*/  LDCU.64 UR4, c[0x4][0x20] ;  /* 0x01000400ff0477ac */ /* 0x000e220008000a00 */
[----:B------:R-:W-:Y:S01]  /*0100*/  MOV R6, R2 ;  /* 0x0000000200067202 */ /* 0x000fe20000000f00 */
[----:B------:R-:W-:Y:S01]  /*0110*/  IMAD.MOV.U32 R7, RZ, RZ, R18 ;  /* 0x000000ffff077224 */ /* 0x000fe200078e0012 */
[----:B------:R1:W3:Y:S01]  /*0120*/  LDC.64 R10, c[0x4][R19] ;  /* 0x01000000130a7b82 */ /* 0x0002e20000000a00 */
[----:B0-----:R-:W-:Y:S02]  /*0130*/  IMAD.U32 R4, RZ, RZ, UR4 ;  /* 0x00000004ff047e24 */ /* 0x001fe4000f8e00ff */
[----:B------:R-:W-:Y:S01]  /*0140*/  IMAD.U32 R5, RZ, RZ, UR5 ;  /* 0x00000005ff057e24 */ /* 0x000fe2000f8e00ff */
[----:B--23--:R1:W-:Y:S06]  /*0150*/  STL [R1], R8 ;  /* 0x0000000801007387 */ /* 0x00c3ec0000100800 */
[----:B------:R-:W-:-:S07]  /*0160*/  LEPC R20, `(.L_x_1) ;  /* 0x000000001014794e */ /* 0x000fce0000000000 */
[----:B-1----:R-:W-:Y:S05]  /*0170*/  CALL.ABS.NOINC R10 ;  /* 0x000000000a007343 */ /* 0x002fea0003c00000 */
.L_x_1:
[----:B------:R-:W0:Y:S01]  /*0180*/  LDC.64 R8, c[0x4][0x10] ;  /* 0x01000400ff087b82 */ /* 0x000e220000000a00 */
[----:B------:R-:W-:Y:S02]  /*0190*/  R2UR UR4, R16 ;  /* 0x00000000100472ca */ /* 0x000fe400000e0000 */
[----:B------:R-:W-:-:S13]  /*01a0*/  R2UR UR5, R17 ;  /* 0x00000000110572ca */ /* 0x000fda00000e0000 */
[----:B0-----:R-:W2:Y:S01]  /*01b0*/  LDG.E R8, desc[UR4][R8.64] ;  /* 0x0000000408087981 */ /* 0x001ea2000c1e1900 */
[----:B------:R0:W1:Y:S01]  /*01c0*/  LDC.64 R10, c[0x4][R19] ;  /* 0x01000000130a7b82 */ /* 0x0000620000000a00 */
[----:B------:R-:W3:Y:S01]  /*01d0*/  LDCU.64 UR4, c[0x4][0x28] ;  /* 0x01000500ff0477ac */ /* 0x000ee20008000a00 */
[----:B------:R-:W-:Y:S01]  /*01e0*/  IMAD.MOV.U32 R6, RZ, RZ, R2 ;  /* 0x000000ffff067224 */ /* 0x000fe200078e0002 */
[----:B------:R-:W-:Y:S01]  /*01f0*/  MOV R7, R18 ;  /* 0x0000001200077202 */ /* 0x000fe20000000f00 */
[----:B---3--:R-:W-:Y:S02]  /*0200*/  IMAD.U32 R4, RZ, RZ, UR4 ;  /* 0x00000004ff047e24 */ /* 0x008fe4000f8e00ff */
[----:B------:R-:W-:Y:S01]  /*0210*/  IMAD.U32 R5, RZ, RZ, UR5 ;  /* 0x00000005ff057e24 */ /* 0x000fe2000f8e00ff */
[----:B-12---:R0:W-:Y:S06]  /*0220*/  STL [R1], R8 ;  /* 0x0000000801007387 */ /* 0x0061ec0000100800 */
[----:B------:R-:W-:-:S07]  /*0230*/  LEPC R20, `(.L_x_2) ;  /* 0x000000001014794e */ /* 0x000fce0000000000 */
[----:B0-----:R-:W-:Y:S05]  /*0240*/  CALL.ABS.NOINC R10 ;  /* 0x000000000a007343 */ /* 0x001fea0003c00000 */
.L_x_2:
[----:B------:R-:W0:Y:S01]  /*0250*/  LDC.64 R8, c[0x4][0x18] ;  /* 0x01000600ff087b82 */ /* 0x000e220000000a00 */
[----:B------:R-:W-:Y:S02]  /*0260*/  R2UR UR4, R16 ;  /* 0x00000000100472ca */ /* 0x000fe400000e0000 */
[----:B------:R-:W-:-:S13]  /*0270*/  R2UR UR5, R17 ;  /* 0x00000000110572ca */ /* 0x000fda00000e0000 */
[----:B0-----:R-:W2:Y:S01]  /*0280*/  LDG.E R8, desc[UR4][R8.64] ;  /* 0x0000000408087981 */ /* 0x001ea2000c1e1900 */
[----:B------:R0:W1:Y:S01]  /*0290*/  LDC.64 R10, c[0x4][R19] ;  /* 0x01000000130a7b82 */ /* 0x0000620000000a00 */
[----:B------:R-:W3:Y:S01]  /*02a0*/  LDCU.64 UR4, c[0x4][0x30] ;  /* 0x01000600ff0477ac */ /* 0x000ee20008000a00 */
[----:B------:R-:W-:Y:S02]  /*02b0*/  IMAD.MOV.U32 R6, RZ, RZ, R2 ;  /* 0x000000ffff067224 */ /* 0x000fe400078e0002 */
[----:B------:R-:W-:Y:S02]  /*02c0*/  IMAD.MOV.U32 R7, RZ, RZ, R18 ;  /* 0x000000ffff077224 */ /* 0x000fe400078e0012 */
[----:B---3--:R-:W-:Y:S02]  /*02d0*/  IMAD.U32 R4, RZ, RZ, UR4 ;  /* 0x00000004ff047e24 */ /* 0x008fe4000f8e00ff */
[----:B------:R-:W-:Y:S01]  /*02e0*/  IMAD.U32 R5, RZ, RZ, UR5 ;  /* 0x00000005ff057e24 */ /* 0x000fe2000f8e00ff */
[----:B-12---:R0:W-:Y:S06]  /*02f0*/  STL [R1], R8 ;  /* 0x0000000801007387 */ /* 0x0061ec0000100800 */
[----:B------:R-:W-:-:S07]  /*0300*/  LEPC R20, `(.L_x_3) ;  /* 0x000000001014794e */ /* 0x000fce0000000000 */
[----:B0-----:R-:W-:Y:S05]  /*0310*/  CALL.ABS.NOINC R10 ;  /* 0x000000000a007343 */ /* 0x001fea0003c00000 */
.L_x_3:
[----:B------:R-:W0:Y:S01]  /*0320*/  LDC.64 R4, c[0x4][0x18] ;  /* 0x01000600ff047b82 */ /* 0x000e220000000a00 */
[C---:B------:R-:W-:Y:S01]  /*0330*/  R2UR UR4, R16.reuse ;  /* 0x00000000100472ca */ /* 0x040fe200000e0000 */
[----:B------:R-:W-:Y:S01]  /*0340*/  HFMA2 R3, -RZ, RZ, 0, 5.9604644775390625e-08 ;  /* 0x00000001ff037431 */ /* 0x000fe200000001ff */
[C---:B------:R-:W-:Y:S02]  /*0350*/  R2UR UR5, R17.reuse ;  /* 0x00000000110572ca */ /* 0x040fe400000e0000 */
[C---:B------:R-:W-:Y:S02]  /*0360*/  R2UR UR6, R16.reuse ;  /* 0x00000000100672ca */ /* 0x040fe400000e0000 */
[C---:B------:R-:W-:Y:S01]  /*0370*/  R2UR UR7, R17.reuse ;  /* 0x00000000110772ca */ /* 0x040fe200000e0000 */
[----:B------:R-:W1:Y:S01]  /*0380*/  LDC.64 R6, c[0x4][0x8] ;  /* 0x01000200ff067b82 */ /* 0x000e620000000a00 */
[----:B------:R-:W-:Y:S02]  /*0390*/  R2UR UR8, R16 ;  /* 0x00000000100872ca */ /* 0x000fe400000e0000 */
[----:B------:R-:W-:-:S05]  /*03a0*/  R2UR UR9, R17 ;  /* 0x00000000110972ca */ /* 0x000fca00000e0000 */
[----:B------:R-:W2:Y:S01]  /*03b0*/  LDC.64 R8, c[0x4][0x10] ;  /* 0x01000400ff087b82 */ /* 0x000ea20000000a00 */
[----:B0-----:R0:W3:Y:S07]  /*03c0*/  ATOMG.E.ADD.STRONG.GPU PT, R0, desc[UR4][R4.64], R3 ;  /* 0x80000003040079a8 */ /* 0x0010ee00081ef104 */
[----:B------:R-:W4:Y:S01]  /*03d0*/  LDC.64 R10, c[0x0][0x380] ;  /* 0x0000e000ff0a7b82 */ /* 0x000f220000000a00 */
[----:B-1----:R-:W5:Y:S07]  /*03e0*/  LDG.E R6, desc[UR6][R6.64] ;  /* 0x0000000606067981 */ /* 0x002f6e000c1e1900 */
[----:B------:R-:W1:Y:S01]  /*03f0*/  S2UR UR5, SR_CgaCtaId ;  /* 0x00000000000579c3 */ /* 0x000e620000008800 */
[----:B------:R-:W-:Y:S01]  /*0400*/  UMOV UR4, 0x400 ;  /* 0x0000040000047882 */ /* 0x000fe20000000000 */
[----:B------:R-:W0:Y:S01]  /*0410*/  LDCU.64 UR6, c[0x4][0x38] ;  /* 0x01000700ff0677ac */ /* 0x000e220008000a00 */
[----:B--2---:R-:W5:Y:S01]  /*0420*/  LDG.E R9, desc[UR8][R8.64] ;  /* 0x0000000808097981 */ /* 0x004f62000c1e1900 */
[----:B0-----:R-:W-:Y:S01]  /*0430*/  IMAD.U32 R4, RZ, RZ, UR6 ;  /* 0x00000006ff047e24 */ /* 0x001fe2000f8e00ff */
[----:B------:R-:W-:Y:S01]  /*0440*/  MOV R5, UR7 ;  /* 0x0000000700057c02 */ /* 0x000fe20008000f00 */
[----:B-1----:R-:W-:-:S09]  /*0450*/  ULEA UR4, UR5, UR4, 0x18 ;  /* 0x0000000405047291 */ /* 0x002fd2000f8ec0ff */
[----:B---3--:R0:W-:Y:S01]  /*0460*/  STS [UR4+0x8], R0 ;  /* 0x00000800ff007988 */ /* 0x0081e20008000804 */
[----:B-----5:R-:W-:Y:S02]  /*0470*/  ISETP.GE.AND P0, PT, R6, R9, PT ;  /* 0x000000090600720c */ /* 0x020fe40003f06270 */
[----:B------:R-:W-:-:S11]  /*0480*/  CS2R R6, SRZ ;  /* 0x0000000000067805 */ /* 0x000fd6000001ff00 */
[----:B----4-:R-:W1:Y:S08]  /*0490*/  @P0 LDC R10, c[0x0][0x388] ;  /* 0x0000e200ff0a0b82 */ /* 0x010e700000000800 */
[----:B------:R-:W2:Y:S01]  /*04a0*/  @P0 LDC R11, c[0x0][0x38c] ;  /* 0x0000e300ff0b0b82 */ /* 0x000ea20000000800 */
[----:B-1----:R-:W-:Y:S02]  /*04b0*/  IMAD.MOV.U32 R8, RZ, RZ, R10 ;  /* 0x000000ffff087224 */ /* 0x002fe400078e000a */
[----:B--2---:R-:W-:-:S05]  /*04c0*/  IMAD.MOV.U32 R9, RZ, RZ, R11 ;  /* 0x000000ffff097224 */ /* 0x004fca00078e000b */
[----:B------:R0:W1:Y:S01]  /*04d0*/  LDC.64 R10, c[0x4][R19] ;  /* 0x01000000130a7b82 */ /* 0x0000620000000a00 */
[----:B------:R0:W-:Y:S02]  /*04e0*/  STS.64 [UR4], R8 ;  /* 0x00000008ff007988 */ /* 0x0001e40008000a04 */
[----:B------:R-:W-:-:S07]  /*04f0*/  LEPC R20, `(.L_x_4) ;  /* 0x000000001014794e */ /* 0x000fce0000000000 */
[----:B01----:R-:W-:Y:S05]  /*0500*/  CALL.ABS.NOINC R10 ;  /* 0x000000000a007343 */ /* 0x003fea0003c00000 */
.L_x_4:
[----:B------:R-:W0:Y:S01]  /*0510*/  S2UR UR5, SR_CgaCtaId ;  /* 0x00000000000579c3 */ /* 0x000e220000008800 */
[----:B------:R-:W-:-:S07]  /*0520*/  UMOV UR4, 0x400 ;  /* 0x0000040000047882 */ /* 0x000fce0000000000 */
[----:B------:R-:W1:Y:S01]  /*0530*/  LDC.64 R8, c[0x0][0x3a0] ;  /* 0x0000e800ff087b82 */ /* 0x000e620000000a00 */
[----:B0-----:R-:W-:Y:S01]  /*0540*/  ULEA UR4, UR5, UR4, 0x18 ;  /* 0x0000000405047291 */ /* 0x001fe2000f8ec0ff */
[----:B------:R-:W-:-:S08]  /*0550*/  R2UR UR5, R17 ;  /* 0x00000000110572ca */ /* 0x000fd000000e0000 */
[----:B------:R-:W0:Y:S01]  /*0560*/  LDS R0, [UR4+0x8] ;  /* 0x00000804ff007984 */ /* 0x000e220008000800 */
[----:B------:R-:W-:Y:S01]  /*0570*/  R2UR UR4, R16 ;  /* 0x00000000100472ca */ /* 0x000fe200000e0000 */
[----:B0-----:R-:W-:-:S04]  /*0580*/  IMAD R3, R0, 0x7, RZ ;  /* 0x0000000700037824 */ /* 0x001fc800078e02ff */
[----:B-1----:R-:W-:-:S08]  /*0590*/  IMAD.WIDE R8, R3, 0x4, R8 ;  /* 0x0000000403087825 */ /* 0x002fd000078e0208 */
[----:B------:R-:W2:Y:S01]  /*05a0*/  LDG.E R8, desc[UR4][R8.64] ;  /* 0x0000000408087981 */ /* 0x000ea2000c1e1900 */
[----:B------:R0:W1:Y:S01]  /*05b0*/  LDC.64 R12, c[0x4][R19] ;  /* 0x01000000130c7b82 */ /* 0x0000620000000a00 */
[----:B------:R-:W3:Y:S01]  /*05c0*/  LDCU.64 UR4, c[0x4][0x40] ;  /* 0x01000800ff0477ac */ /* 0x000ee20008000a00 */
[----:B------:R-:W-:Y:S01]  /*05d0*/  IMAD.MOV.U32 R6, RZ, RZ, R2 ;  /* 0x000000ffff067224 */ /* 0x000fe200078e0002 */
[----:B------:R-:W-:Y:S01]  /*05e0*/  MOV R7, R18 ;  /* 0x0000001200077202 */ /* 0x000fe20000000f00 */
[----:B---3--:R-:W-:Y:S02]  /*05f0*/  IMAD.U32 R4, RZ, RZ, UR4 ;  /* 0x00000004ff047e24 */ /* 0x008fe4000f8e00ff */
[----:B------:R-:W-:Y:S01]  /*0600*/  IMAD.U32 R5, RZ, RZ, UR5 ;  /* 0x00000005ff057e24 */ /* 0x000fe2000f8e00ff */
[----:B--2---:R-:W2:Y:S02]  /*0610*/  F2F.F64.F32 R10, R8 ;  /* 0x00000008000a7310 */ /* 0x004ea40000201800 */
[----:B-12---:R0:W-:Y:S04]  /*0620*/  STL.64 [R1], R10 ;  /* 0x0000000a01007387 */ /* 0x0061e80000100a00 */
[----:B------:R-:W-:-:S07]  /*0630*/  LEPC R20, `(.L_x_5) ;  /* 0x000000001014794e */ /* 0x000fce0000000000 */
[----:B0-----:R-:W-:Y:S05]  /*0640*/  CALL.ABS.NOINC R12 ;  /* 0x000000000c007343 */ /* 0x001fea0003c00000 */
.L_x_5:
        /* <DEDUP_REMOVED lines=20> */
.L_x_6:
        /* <DEDUP_REMOVED lines=20> */
.L_x_7:
        /* <DEDUP_REMOVED lines=20> */
.L_x_8:
        /* <DEDUP_REMOVED lines=20> */
.L_x_9:
        /* <DEDUP_REMOVED lines=20> */
.L_x_10:
        /* <DEDUP_REMOVED lines=20> */
.L_x_11:
[----:B------:R0:W1:Y:S01]  /*0dd0*/  LDC.64 R2, c[0x4][R19] ;  /* 0x0100000013027b82 */ /* 0x0000620000000a00 */
[----:B------:R-:W2:Y:S01]  /*0de0*/  LDCU.64 UR4, c[0x4][0x48] ;  /* 0x01000900ff0477ac */ /* 0x000ea20008000a00 */
[----:B------:R-:W-:Y:S01]  /*0df0*/  CS2R R6, SRZ ;  /* 0x0000000000067805 */ /* 0x000fe2000001ff00 */
[----:B--2---:R-:W-:Y:S02]  /*0e00*/  IMAD.U32 R4, RZ, RZ, UR4 ;  /* 0x00000004ff047e24 */ /* 0x004fe4000f8e00ff */
[----:B0-----:R-:W-:-:S07]  /*0e10*/  IMAD.U32 R5, RZ, RZ, UR5 ;  /* 0x00000005ff057e24 */ /* 0x001fce000f8e00ff */
[----:B------:R-:W-:-:S07]  /*0e20*/  LEPC R20, `(.L_x_0) ;  /* 0x000000001014794e */ /* 0x000fce0000000000 */
[----:B-1----:R-:W-:Y:S05]  /*0e30*/  CALL.ABS.NOINC R2 ;  /* 0x0000000002007343 */ /* 0x002fea0003c00000 */
.L_x_0:
[----:B------:R-:W-:Y:S05]  /*0e40*/  WARPSYNC.ALL ;  /* 0x0000000000007948 */ /* 0x000fea0003800000 */
[----:B------:R-:W-:Y:S06]  /*0e50*/  BAR.SYNC.DEFER_BLOCKING 0x0 ;  /* 0x0000000000007b1d */ /* 0x000fec0000010000 */
[----:B------:R-:W-:Y:S05]  /*0e60*/  EXIT ;  /* 0x000000000000794d */ /* 0x000fea0003800000 */
.L_x_12:
[----:B------:R-:W-:-:S00]  /*0e70*/  BRA `(.L_x_12) ;  /* 0xfffffffc00fc7947 */ /* 0x000fc0000383ffff */
[----:B------:R-:W-:-:S00]  /*0e80*/  NOP ;  /* 0x0000000000007918 */ /* 0x000fc00000000000 */
[----:B------:R-:W-:-:S00]  /*0e90*/  NOP ;  /* 0x0000000000007918 */ /* 0x000fc00000000000 */
[----:B------:R-:W-:-:S00]  /*0ea0*/  NOP ;  /* 0x0000000000007918 */ /* 0x000fc00000000000 */
[----:B------:R-:W-:-:S00]  /*0eb0*/  NOP ;  /* 0x0000000000007918 */ /* 0x000fc00000000000 */
[----:B------:R-:W-:-:S00]  /*0ec0*/  NOP ;  /* 0x0000000000007918 */ /* 0x000fc00000000000 */
[----:B------:R-:W-:-:S00]  /*0ed0*/  NOP ;  /* 0x0000000000007918 */ /* 0x000fc00000000000 */
[----:B------:R-:W-:-:S00]  /*0ee0*/  NOP ;  /* 0x0000000000007918 */ /* 0x000fc00000000000 */
[----:B------:R-:W-:-:S00]  /*0ef0*/  NOP ;  /* 0x0000000000007918 */ /* 0x000fc00000000000 */
.L_x_13:


//--------------------- .nv.global.init           --------------------------
	.section	.nv.global.init,"aw",@progbits
.nv.global.init:
	.type		$str$5,@object
	.size		$str$5,($str$4 - $str$5)
$str$5:
        /*0000*/ 	.byte	0x0a, 0x00
	.type		$str$4,@object
	.size		$str$4,($str$2 - $str$4)
$str$4:
        /*0002*/ 	.byte	0x25, 0x66, 0x20, 0x00
	.type		$str$2,@object
	.size		$str$2,($str$1 - $str$2)
$str$2:
        /*0006*/ 	.byte	0x73, 0x61, 0x6d, 0x70, 0x6c, 0x65, 0x64, 0x43, 0x6f, 0x75, 0x6e, 0x74, 0x65, 0x72, 0x3a, 0x20
        /*0016*/ 	.byte	0x25, 0x64, 0x0a, 0x00
	.type		$str$1,@object
	.size		$str$1,($str - $str$1)
$str$1:
        /*001a*/ 	.byte	0x67, 0x6f, 0x61, 0x6c, 0x54, 0x72, 0x65, 0x65, 0x43, 0x6f, 0x75, 0x6e, 0x74, 0x65, 0x72, 0x3a
        /*002a*/ 	.byte	0x20, 0x25, 0x64, 0x0a, 0x00
	.type		$str,@object
	.size		$str,($str$3 - $str)
$str:
        /*002f*/ 	.byte	0x73, 0x74, 0x61, 0x72, 0x74, 0x54, 0x72, 0x65, 0x65, 0x43, 0x6f, 0x75, 0x6e, 0x74, 0x65, 0x72
        /*003f*/ 	.byte	0x3a, 0x20, 0x25, 0x64, 0x0a, 0x00
	.type		$str$3,@object
	.size		$str$3,(.L_6 - $str$3)
$str$3:
        /*0045*/ 	.byte	0x53, 0x61, 0x6d, 0x70, 0x6c, 0x65, 0x64, 0x20, 0x63, 0x6f, 0x6e, 0x66, 0x69, 0x67, 0x75, 0x72
        /*0055*/ 	.byte	0x61, 0x74, 0x69, 0x6f, 0x6e, 0x3a, 0x20, 0x00
.L_6:


//--------------------- .nv.shared.cRRTCKernel    --------------------------
	.section	.nv.shared.cRRTCKernel,"aw",@nobits
	.sectionflags	@""
	.align	8
.nv.shared.cRRTCKernel:
	.zero		1036


//--------------------- .nv.shared.reserved.0     --------------------------
	.section	.nv.shared.reserved.0,"aw",@nobits
	.weak		__nv_reservedSMEM_offset_0_alias
	.size		__nv_reservedSMEM_offset_0_alias, 0, 64
	.other		__nv_reservedSMEM_offset_0_alias,@"STO_CUDA_RESERVED_SHARED STV_DEFAULT"
__nv_reservedSMEM_offset_0_alias:
	.zero		0
	.zero		64


//--------------------- .nv.global                --------------------------
	.section	.nv.global,"aw",@nobits
	.align	4
.nv.global:
	.type		sampledCounter,@object
	.size		sampledCounter,(startTreeCounter - sampledCounter)
sampledCounter:
	.zero		4
	.type		startTreeCounter,@object
	.size		startTreeCounter,(goalTreeCounter - startTreeCounter)
startTreeCounter:
	.zero		4
	.type		goalTreeCounter,@object
	.size		goalTreeCounter,(.L_1 - goalTreeCounter)
goalTreeCounter:
	.zero		4
.L_1:


//--------------------- .nv.constant0.cRRTCKernel --------------------------
	.section	.nv.constant0.cRRTCKernel,"a",@progbits
	.sectionflags	@""
	.align	4
.nv.constant0.cRRTCKernel:
	.zero		936


//--------------------- SYMBOLS --------------------------

	.type		.nv.reservedSmem.offset0,@object
	.size		.nv.reservedSmem.offset0,0x4
	.type		.nv.reservedSmem.cap,@object
	.size		.nv.reservedSmem.cap,0x4
	.type		vprintf,@function
